//
// Generated by NVIDIA NVVM Compiler
//
// Compiler Build ID: CL-36424714
// Cuda compilation tools, release 13.0, V13.0.88
// Based on NVVM 20.0.0
//

.version 9.0
.target sm_100
.address_size 64

	// .globl	_Z16histogram_kernelPhPjii
// _ZZ16histogram_kernelPhPjiiE10temp_histo has been demoted

.visible .entry _Z16histogram_kernelPhPjii(
	.param .u64 .ptr .align 1 _Z16histogram_kernelPhPjii_param_0,
	.param .u64 .ptr .align 1 _Z16histogram_kernelPhPjii_param_1,
	.param .u32 _Z16histogram_kernelPhPjii_param_2,
	.param .u32 _Z16histogram_kernelPhPjii_param_3
)
{
	.reg .pred 	%p<16>;
	.reg .b16 	%rs<2>;
	.reg .b32 	%r<131>;
	.reg .b64 	%rd<24>;
	// demoted variable
	.shared .align 4 .b8 _ZZ16histogram_kernelPhPjiiE10temp_histo[1024];
	ld.param.u64 	%rd6, [_Z16histogram_kernelPhPjii_param_0];
	ld.param.u64 	%rd7, [_Z16histogram_kernelPhPjii_param_1];
	ld.param.u32 	%r58, [_Z16histogram_kernelPhPjii_param_2];
	ld.param.u32 	%r59, [_Z16histogram_kernelPhPjii_param_3];
	cvta.to.global.u64 	%rd1, %rd7;
	mov.u32 	%r1, %tid.x;
	mov.u32 	%r2, %ntid.y;
	mov.u32 	%r3, %tid.y;
	mad.lo.s32 	%r130, %r1, %r2, %r3;
	setp.gt.u32 	%p1, %r130, 255;
	@%p1 bra 	$L__BB0_7;
	mov.u32 	%r5, %ntid.x;
	mul.lo.s32 	%r6, %r5, %r2;
	add.s32 	%r60, %r130, %r6;
	max.u32 	%r61, %r60, 256;
	setp.lt.u32 	%p2, %r60, 256;
	selp.u32 	%r62, 1, 0, %p2;
	add.s32 	%r63, %r60, %r62;
	sub.s32 	%r64, %r61, %r63;
	div.u32 	%r65, %r64, %r6;
	add.s32 	%r7, %r65, %r62;
	and.b32  	%r66, %r7, 3;
	setp.eq.s32 	%p3, %r66, 3;
	mov.u32 	%r122, %r130;
	@%p3 bra 	$L__BB0_4;
	add.s32 	%r67, %r7, 1;
	and.b32  	%r68, %r67, 3;
	shl.b32 	%r69, %r130, 2;
	mov.u32 	%r70, _ZZ16histogram_kernelPhPjiiE10temp_histo;
	add.s32 	%r119, %r70, %r69;
	shl.b32 	%r9, %r6, 2;
	neg.s32 	%r118, %r68;
	mad.lo.s32 	%r71, %r5, %r68, %r1;
	mad.lo.s32 	%r122, %r2, %r71, %r3;
$L__BB0_3:
	.pragma "nounroll";
	mov.b32 	%r72, 0;
	st.shared.u32 	[%r119], %r72;
	add.s32 	%r119, %r119, %r9;
	add.s32 	%r118, %r118, 1;
	setp.ne.s32 	%p4, %r118, 0;
	@%p4 bra 	$L__BB0_3;
$L__BB0_4:
	setp.lt.u32 	%p5, %r7, 3;
	@%p5 bra 	$L__BB0_7;
	shl.b32 	%r17, %r6, 2;
	shl.b32 	%r73, %r122, 2;
	mov.u32 	%r74, _ZZ16histogram_kernelPhPjiiE10temp_histo;
	add.s32 	%r121, %r74, %r73;
	shl.b32 	%r19, %r6, 4;
	shl.b32 	%r20, %r6, 3;
	mul.lo.s32 	%r21, %r6, 12;
$L__BB0_6:
	mov.b32 	%r75, 0;
	st.shared.u32 	[%r121], %r75;
	add.s32 	%r76, %r121, %r17;
	st.shared.u32 	[%r76], %r75;
	add.s32 	%r77, %r121, %r20;
	st.shared.u32 	[%r77], %r75;
	add.s32 	%r78, %r121, %r21;
	st.shared.u32 	[%r78], %r75;
	add.s32 	%r122, %r122, %r17;
	add.s32 	%r121, %r121, %r19;
	setp.lt.u32 	%p6, %r122, 256;
	@%p6 bra 	$L__BB0_6;
$L__BB0_7:
	bar.sync 	0;
	mov.u32 	%r79, %ctaid.x;
	mov.u32 	%r26, %ntid.x;
	mad.lo.s32 	%r27, %r79, %r26, %r1;
	mov.u32 	%r80, %ctaid.y;
	mad.lo.s32 	%r81, %r80, %r2, %r3;
	setp.ge.s32 	%p7, %r27, %r58;
	setp.ge.s32 	%p8, %r81, %r59;
	or.pred  	%p9, %p7, %p8;
	@%p9 bra 	$L__BB0_9;
	mad.lo.s32 	%r82, %r58, %r81, %r27;
	cvt.s64.s32 	%rd8, %r82;
	cvta.to.global.u64 	%rd9, %rd6;
	add.s64 	%rd10, %rd9, %rd8;
	ld.global.u8 	%rs1, [%rd10];
	mul.wide.u16 	%r83, %rs1, 4;
	mov.u32 	%r84, _ZZ16histogram_kernelPhPjiiE10temp_histo;
	add.s32 	%r85, %r84, %r83;
	atom.shared.add.u32 	%r86, [%r85], 1;
$L__BB0_9:
	setp.gt.u32 	%p10, %r130, 255;
	bar.sync 	0;
	@%p10 bra 	$L__BB0_16;
	mul.lo.s32 	%r29, %r26, %r2;
	add.s32 	%r87, %r130, %r29;
	max.u32 	%r88, %r87, 256;
	setp.lt.u32 	%p11, %r87, 256;
	selp.u32 	%r89, 1, 0, %p11;
	add.s32 	%r90, %r87, %r89;
	sub.s32 	%r91, %r88, %r90;
	div.u32 	%r92, %r91, %r29;
	add.s32 	%r30, %r92, %r89;
	and.b32  	%r93, %r30, 3;
	setp.eq.s32 	%p12, %r93, 3;
	@%p12 bra 	$L__BB0_13;
	add.s32 	%r94, %r30, 1;
	and.b32  	%r95, %r94, 3;
	shl.b32 	%r96, %r130, 2;
	mov.u32 	%r97, _ZZ16histogram_kernelPhPjiiE10temp_histo;
	add.s32 	%r124, %r97, %r96;
	shl.b32 	%r32, %r29, 2;
	mul.wide.u32 	%rd11, %r1, %r2;
	cvt.u64.u32 	%rd12, %r3;
	add.s64 	%rd13, %rd11, %rd12;
	shl.b64 	%rd14, %rd13, 2;
	add.s64 	%rd23, %rd1, %rd14;
	mul.wide.u32 	%rd3, %r29, 4;
	neg.s32 	%r123, %r95;
	mad.lo.s32 	%r98, %r26, %r95, %r1;
	mad.lo.s32 	%r130, %r2, %r98, %r3;
$L__BB0_12:
	.pragma "nounroll";
	ld.shared.u32 	%r99, [%r124];
	atom.global.add.u32 	%r100, [%rd23], %r99;
	add.s32 	%r124, %r124, %r32;
	add.s64 	%rd23, %rd23, %rd3;
	add.s32 	%r123, %r123, 1;
	setp.ne.s32 	%p13, %r123, 0;
	@%p13 bra 	$L__BB0_12;
$L__BB0_13:
	setp.lt.u32 	%p14, %r30, 3;
	@%p14 bra 	$L__BB0_16;
	shl.b32 	%r101, %r29, 1;
	add.s32 	%r129, %r130, %r101;
	shl.b32 	%r41, %r29, 2;
	mad.lo.s32 	%r128, %r29, 3, %r130;
	add.s32 	%r127, %r130, %r29;
	shl.b32 	%r102, %r130, 2;
	mov.u32 	%r103, _ZZ16histogram_kernelPhPjiiE10temp_histo;
	add.s32 	%r126, %r103, %r102;
	shl.b32 	%r45, %r29, 4;
	shl.b32 	%r46, %r29, 3;
	mul.lo.s32 	%r47, %r29, 12;
$L__BB0_15:
	mul.wide.u32 	%rd15, %r130, 4;
	add.s64 	%rd16, %rd1, %rd15;
	ld.shared.u32 	%r104, [%r126];
	atom.global.add.u32 	%r105, [%rd16], %r104;
	add.s32 	%r106, %r130, %r29;
	mul.wide.u32 	%rd17, %r127, 4;
	add.s64 	%rd18, %rd1, %rd17;
	add.s32 	%r107, %r126, %r41;
	ld.shared.u32 	%r108, [%r107];
	atom.global.add.u32 	%r109, [%rd18], %r108;
	add.s32 	%r110, %r106, %r29;
	mul.wide.u32 	%rd19, %r129, 4;
	add.s64 	%rd20, %rd1, %rd19;
	add.s32 	%r111, %r126, %r46;
	ld.shared.u32 	%r112, [%r111];
	atom.global.add.u32 	%r113, [%rd20], %r112;
	add.s32 	%r114, %r110, %r29;
	mul.wide.u32 	%rd21, %r128, 4;
	add.s64 	%rd22, %rd1, %rd21;
	add.s32 	%r115, %r126, %r47;
	ld.shared.u32 	%r116, [%r115];
	atom.global.add.u32 	%r117, [%rd22], %r116;
	add.s32 	%r130, %r114, %r29;
	add.s32 	%r129, %r129, %r41;
	add.s32 	%r128, %r128, %r41;
	add.s32 	%r127, %r127, %r41;
	add.s32 	%r126, %r126, %r45;
	setp.lt.u32 	%p15, %r130, 256;
	@%p15 bra 	$L__BB0_15;
$L__BB0_16:
	ret;

}


// ===== COMPILED SASS (sm_100) =====

	.target	sm_100

	.elftype	@"ET_EXEC"


//--------------------- .note.nv.tkinfo           --------------------------
	.section	.note.nv.tkinfo,"",@"SHT_NOTE"
	.sectionflags	@"SHF_NOTE_NV_TKINFO"
	.tkinfo
        /*0018*/ 	.word	0x00000002
        /*0030*/ 	.string	""
        /*0030*/ 	.string	"ptxas"
        /*0030*/ 	.string	"Cuda compilation tools, release 13.0, V13.0.88"
        /*0030*/ 	.string	"Build cuda_13.0.r13.0/compiler.36424714_0"
        /*0030*/ 	.string	"-arch sm_100 -m 64 "



//--------------------- .note.nv.cuinfo           --------------------------
	.section	.note.nv.cuinfo,"",@"SHT_NOTE"
	.sectionflags	@"SHF_NOTE_NV_CUINFO"
        /*0018*/ 	.short	0x0002
        /*001a*/ 	.short	0x0064
        /*001c*/ 	.short	0x0082
	.zero		2


//--------------------- .nv.info                  --------------------------
	.section	.nv.info,"",@"SHT_CUDA_INFO"
	.align	4


	//----- nvinfo : EIATTR_REGCOUNT
	.align		4
        /*0000*/ 	.byte	0x04, 0x2f
        /*0002*/ 	.short	(.L_1 - .L_0)
	.align		4
.L_0:
        /*0004*/ 	.word	index@(_Z16histogram_kernelPhPjii)
        /*0008*/ 	.word	0x0000001a


	//----- nvinfo : EIATTR_FRAME_SIZE
	.align		4
.L_1:
        /*000c*/ 	.byte	0x04, 0x11
        /*000e*/ 	.short	(.L_3 - .L_2)
	.align		4
.L_2:
        /*0010*/ 	.word	index@(_Z16histogram_kernelPhPjii)
        /*0014*/ 	.word	0x00000000


	//----- nvinfo : EIATTR_MIN_STACK_SIZE
	.align		4
.L_3:
        /*0018*/ 	.byte	0x04, 0x12
        /*001a*/ 	.short	(.L_5 - .L_4)
	.align		4
.L_4:
        /*001c*/ 	.word	index@(_Z16histogram_kernelPhPjii)
        /*0020*/ 	.word	0x00000000
.L_5:


//--------------------- .nv.compat                --------------------------
	.section	.nv.compat,"",@"SHT_CUDA_COMPAT_INFO"
	.align	4
        /*0000*/ 	.byte	0x02, 0x09, 0x00, 0x00, 0x02, 0x02, 0x01, 0x00, 0x02, 0x05, 0x05, 0x00, 0x03, 0x07, 0x01, 0x01
        /*0010*/ 	.byte	0x02, 0x03, 0x00, 0x00, 0x02, 0x06, 0x01, 0x00, 0x04, 0x0b, 0x08, 0x00, 0x09, 0x00, 0x00, 0x00
        /*0020*/ 	.byte	0x00, 0x00, 0x00, 0x00


//--------------------- .nv.info._Z16histogram_kernelPhPjii --------------------------
	.section	.nv.info._Z16histogram_kernelPhPjii,"",@"SHT_CUDA_INFO"
	.sectionflags	@""
	.align	4


	//----- nvinfo : EIATTR_CUDA_API_VERSION
	.align		4
        /*0000*/ 	.byte	0x04, 0x37
        /*0002*/ 	.short	(.L_7 - .L_6)
.L_6:
        /*0004*/ 	.word	0x00000082


	//----- nvinfo : EIATTR_KPARAM_INFO
	.align		4
.L_7:
        /*0008*/ 	.byte	0x04, 0x17
        /*000a*/ 	.short	(.L_9 - .L_8)
.L_8:
        /*000c*/ 	.word	0x00000000
        /*0010*/ 	.short	0x0003
        /*0012*/ 	.short	0x0014
        /*0014*/ 	.byte	0x00, 0xf0, 0x11, 0x00


	//----- nvinfo : EIATTR_KPARAM_INFO
	.align		4
.L_9:
        /*0018*/ 	.byte	0x04, 0x17
        /*001a*/ 	.short	(.L_11 - .L_10)
.L_10:
        /*001c*/ 	.word	0x00000000
        /*0020*/ 	.short	0x0002
        /*0022*/ 	.short	0x0010
        /*0024*/ 	.byte	0x00, 0xf0, 0x11, 0x00


	//----- nvinfo : EIATTR_KPARAM_INFO
	.align		4
.L_11:
        /*0028*/ 	.byte	0x04, 0x17
        /*002a*/ 	.short	(.L_13 - .L_12)
.L_12:
        /*002c*/ 	.word	0x00000000
        /*0030*/ 	.short	0x0001
        /*0032*/ 	.short	0x0008
        /*0034*/ 	.byte	0x00, 0xf5, 0x21, 0x00


	//----- nvinfo : EIATTR_KPARAM_INFO
	.align		4
.L_13:
        /*0038*/ 	.byte	0x04, 0x17
        /*003a*/ 	.short	(.L_15 - .L_14)
.L_14:
        /*003c*/ 	.word	0x00000000
        /*0040*/ 	.short	0x0000
        /*0042*/ 	.short	0x0000
        /*0044*/ 	.byte	0x00, 0xf5, 0x21, 0x00


	//----- nvinfo : EIATTR_SPARSE_MMA_MASK
	.align		4
.L_15:
        /*0048*/ 	.byte	0x03, 0x50
        /*004a*/ 	.short	0x0000


	//----- nvinfo : EIATTR_MAXREG_COUNT
	.align		4
        /*004c*/ 	.byte	0x03, 0x1b
        /*004e*/ 	.short	0x00ff


	//----- nvinfo : EIATTR_NUM_BARRIERS
	.align		4
        /*0050*/ 	.byte	0x02, 0x4c
        /*0052*/ 	.byte	0x01
	.zero		1


	//----- nvinfo : EIATTR_MERCURY_ISA_VERSION
	.align		4
        /*0054*/ 	.byte	0x03, 0x5f
        /*0056*/ 	.short	0x0101


	//----- nvinfo : EIATTR_VRC_CTA_INIT_COUNT
	.align		4
        /*0058*/ 	.byte	0x02, 0x4a
	.zero		1
	.zero		1


	//----- nvinfo : EIATTR_EXIT_INSTR_OFFSETS
	.align		4
        /*005c*/ 	.byte	0x04, 0x1c
        /*005e*/ 	.short	(.L_17 - .L_16)


	//   ....[0]....
.L_16:
        /*0060*/ 	.word	0x00000610


	//   ....[1]....
        /*0064*/ 	.word	0x00000990


	//   ....[2]....
        /*0068*/ 	.word	0x00000b90


	//----- nvinfo : EIATTR_CRS_STACK_SIZE
	.align		4
.L_17:
        /*006c*/ 	.byte	0x04, 0x1e
        /*006e*/ 	.short	(.L_19 - .L_18)
.L_18:
        /*0070*/ 	.word	0x00000000


	//----- nvinfo : EIATTR_CBANK_PARAM_SIZE
	.align		4
.L_19:
        /*0074*/ 	.byte	0x03, 0x19
        /*0076*/ 	.short	0x0018


	//----- nvinfo : EIATTR_PARAM_CBANK
	.align		4
        /*0078*/ 	.byte	0x04, 0x0a
        /*007a*/ 	.short	(.L_21 - .L_20)
	.align		4
.L_20:
        /*007c*/ 	.word	index@(.nv.constant0._Z16histogram_kernelPhPjii)
        /*0080*/ 	.short	0x0380
        /*0082*/ 	.short	0x0018


	//----- nvinfo : EIATTR_SW_WAR
	.align		4
.L_21:
        /*0084*/ 	.byte	0x04, 0x36
        /*0086*/ 	.short	(.L_23 - .L_22)
.L_22:
        /*0088*/ 	.word	0x00000008
.L_23:


//--------------------- .nv.callgraph             --------------------------
	.section	.nv.callgraph,"",@"SHT_CUDA_CALLGRAPH"
	.align	4
	.sectionentsize	8
	.align		4
        /*0000*/ 	.word	0x00000000
	.align		4
        /*0004*/ 	.word	0xffffffff
	.align		4
        /*0008*/ 	.word	0x00000000
	.align		4
        /*000c*/ 	.word	0xfffffffe
	.align		4
        /*0010*/ 	.word	0x00000000
	.align		4
        /*0014*/ 	.word	0xfffffffd
	.align		4
        /*0018*/ 	.word	0x00000000
	.align		4
        /*001c*/ 	.word	0xfffffffc


//--------------------- .text._Z16histogram_kernelPhPjii --------------------------
	.section	.text._Z16histogram_kernelPhPjii,"ax",@progbits
	.align	128
        .global         _Z16histogram_kernelPhPjii
        .type           _Z16histogram_kernelPhPjii,@function
        .size           _Z16histogram_kernelPhPjii,(.L_x_13 - _Z16histogram_kernelPhPjii)
        .other          _Z16histogram_kernelPhPjii,@"STO_CUDA_ENTRY STV_DEFAULT"
_Z16histogram_kernelPhPjii:
.text._Z16histogram_kernelPhPjii:
[----:B------:R-:W-:Y:S01]  /*0000*/  LDC R1, c[0x0][0x37c] ;  /* 0x0000df00ff017b82 */ /* 0x000fe20000000800 */
[----:B------:R-:W0:Y:S01]  /*0010*/  S2R R5, SR_TID.X ;  /* 0x0000000000057919 */ /* 0x000e220000002100 */
[----:B------:R-:W0:Y:S01]  /*0020*/  LDCU UR6, c[0x0][0x364] ;  /* 0x00006c80ff0677ac */ /* 0x000e220008000800 */
[----:B------:R-:W-:Y:S01]  /*0030*/  BSSY.RECONVERGENT B0, `(.L_x_0) ;  /* 0x0000044000007945 */ /* 0x000fe20003800200 */
[----:B------:R-:W0:Y:S02]  /*0040*/  S2R R2, SR_TID.Y ;  /* 0x0000000000027919 */ /* 0x000e240000002200 */
[----:B0-----:R-:W-:-:S05]  /*0050*/  IMAD R0, R5, UR6, R2 ;  /* 0x0000000605007c24 */ /* 0x001fca000f8e0202 */
[----:B------:R-:W-:-:S13]  /*0060*/  ISETP.GT.U32.AND P0, PT, R0, 0xff, PT ;  /* 0x000000ff0000780c */ /* 0x000fda0003f04070 */
[----:B------:R-:W-:Y:S05]  /*0070*/  @P0 BRA `(.L_x_1) ;  /* 0x0000000000fc0947 */ /* 0x000fea0003800000 */
[----:B------:R-:W0:Y:S01]  /*0080*/  LDC R12, c[0x0][0x360] ;  /* 0x0000d800ff0c7b82 */ /* 0x000e220000000800 */
[----:B------:R-:W-:Y:S01]  /*0090*/  BSSY.RECONVERGENT B1, `(.L_x_2) ;  /* 0x000002d000017945 */ /* 0x000fe20003800200 */
[----:B0-----:R-:W-:-:S04]  /*00a0*/  IMAD R7, R12, UR6, RZ ;  /* 0x000000060c077c24 */ /* 0x001fc8000f8e02ff */
[----:B------:R-:W0:Y:S01]  /*00b0*/  I2F.U32.RP R10, R7 ;  /* 0x00000007000a7306 */ /* 0x000e220000209000 */
[----:B------:R-:W-:Y:S01]  /*00c0*/  IADD3 R4, PT, PT, R0, R7, RZ ;  /* 0x0000000700047210 */ /* 0x000fe20007ffe0ff */
[----:B------:R-:W-:Y:S01]  /*00d0*/  IMAD.MOV R13, RZ, RZ, -R7 ;  /* 0x000000ffff0d7224 */ /* 0x000fe200078e0a07 */
[----:B------:R-:W-:Y:S02]  /*00e0*/  ISETP.NE.U32.AND P2, PT, R7, RZ, PT ;  /* 0x000000ff0700720c */ /* 0x000fe40003f45070 */
[C---:B------:R-:W-:Y:S02]  /*00f0*/  ISETP.GE.U32.AND P0, PT, R4.reuse, 0x100, PT ;  /* 0x000001000400780c */ /* 0x040fe40003f06070 */
[----:B------:R-:W-:Y:S02]  /*0100*/  VIMNMX.U32 R11, PT, PT, R4, 0x100, !PT ;  /* 0x00000100040b7848 */ /* 0x000fe40007fe0000 */
[----:B------:R-:W-:-:S04]  /*0110*/  SEL R6, RZ, 0x1, P0 ;  /* 0x00000001ff067807 */ /* 0x000fc80000000000 */
[----:B------:R-:W-:Y:S01]  /*0120*/  IADD3 R4, PT, PT, R11, -R4, -R6 ;  /* 0x800000040b047210 */ /* 0x000fe20007ffe806 */
[----:B0-----:R-:W0:Y:S02]  /*0130*/  MUFU.RCP R10, R10 ;  /* 0x0000000a000a7308 */ /* 0x001e240000001000 */
[----:B0-----:R-:W-:-:S06]  /*0140*/  VIADD R8, R10, 0xffffffe ;  /* 0x0ffffffe0a087836 */ /* 0x001fcc0000000000 */
[----:B------:R0:W1:Y:S02]  /*0150*/  F2I.FTZ.U32.TRUNC.NTZ R9, R8 ;  /* 0x0000000800097305 */ /* 0x000064000021f000 */
[----:B0-----:R-:W-:Y:S02]  /*0160*/  IMAD.MOV.U32 R8, RZ, RZ, RZ ;  /* 0x000000ffff087224 */ /* 0x001fe400078e00ff */
[----:B-1----:R-:W-:-:S04]  /*0170*/  IMAD R13, R13, R9, RZ ;  /* 0x000000090d0d7224 */ /* 0x002fc800078e02ff */
[----:B------:R-:W-:-:S06]  /*0180*/  IMAD.HI.U32 R9, R9, R13, R8 ;  /* 0x0000000d09097227 */ /* 0x000fcc00078e0008 */
[----:B------:R-:W-:-:S04]  /*0190*/  IMAD.HI.U32 R9, R9, R4, RZ ;  /* 0x0000000409097227 */ /* 0x000fc800078e00ff */
[----:B------:R-:W-:-:S04]  /*01a0*/  IMAD.MOV R8, RZ, RZ, -R9 ;  /* 0x000000ffff087224 */ /* 0x000fc800078e0a09 */
[----:B------:R-:W-:-:S05]  /*01b0*/  IMAD R4, R7, R8, R4 ;  /* 0x0000000807047224 */ /* 0x000fca00078e0204 */
[----:B------:R-:W-:-:S13]  /*01c0*/  ISETP.GE.U32.AND P0, PT, R4, R7, PT ;  /* 0x000000070400720c */ /* 0x000fda0003f06070 */
[----:B------:R-:W-:Y:S01]  /*01d0*/  @P0 IADD3 R4, PT, PT, -R7, R4, RZ ;  /* 0x0000000407040210 */ /* 0x000fe20007ffe1ff */
[----:B------:R-:W-:-:S03]  /*01e0*/  @P0 VIADD R9, R9, 0x1 ;  /* 0x0000000109090836 */ /* 0x000fc60000000000 */
[----:B------:R-:W-:-:S13]  /*01f0*/  ISETP.GE.U32.AND P1, PT, R4, R7, PT ;  /* 0x000000070400720c */ /* 0x000fda0003f26070 */
[----:B------:R-:W-:Y:S01]  /*0200*/  @P1 VIADD R9, R9, 0x1 ;  /* 0x0000000109091836 */ /* 0x000fe20000000000 */
[----:B------:R-:W-:-:S04]  /*0210*/  @!P2 LOP3.LUT R9, RZ, R7, RZ, 0x33, !PT ;  /* 0x00000007ff09a212 */ /* 0x000fc800078e33ff */
[----:B------:R-:W-:-:S04]  /*0220*/  IADD3 R6, PT, PT, R6, R9, RZ ;  /* 0x0000000906067210 */ /* 0x000fc80007ffe0ff */
[C---:B------:R-:W-:Y:S02]  /*0230*/  LOP3.LUT R4, R6.reuse, 0x3, RZ, 0xc0, !PT ;  /* 0x0000000306047812 */ /* 0x040fe400078ec0ff */
[----:B------:R-:W-:Y:S02]  /*0240*/  ISETP.GE.U32.AND P1, PT, R6, 0x3, PT ;  /* 0x000000030600780c */ /* 0x000fe40003f26070 */
[----:B------:R-:W-:Y:S01]  /*0250*/  ISETP.NE.AND P0, PT, R4, 0x3, PT ;  /* 0x000000030400780c */ /* 0x000fe20003f05270 */
[----:B------:R-:W-:-:S12]  /*0260*/  IMAD.MOV.U32 R4, RZ, RZ, R0 ;  /* 0x000000ffff047224 */ /* 0x000fd800078e0000 */
[----:B------:R-:W-:Y:S05]  /*0270*/  @!P0 BRA `(.L_x_3) ;  /* 0x0000000000388947 */ /* 0x000fea0003800000 */
[----:B------:R-:W0:Y:S01]  /*0280*/  S2UR UR5, SR_CgaCtaId ;  /* 0x00000000000579c3 */ /* 0x000e220000008800 */
[----:B------:R-:W-:Y:S01]  /*0290*/  VIADD R4, R6, 0x1 ;  /* 0x0000000106047836 */ /* 0x000fe20000000000 */
[----:B------:R-:W-:-:S04]  /*02a0*/  UMOV UR4, 0x400 ;  /* 0x0000040000047882 */ /* 0x000fc80000000000 */
[----:B------:R-:W-:-:S04]  /*02b0*/  LOP3.LUT R4, R4, 0x3, RZ, 0xc0, !PT ;  /* 0x0000000304047812 */ /* 0x000fc800078ec0ff */
[C---:B------:R-:W-:Y:S01]  /*02c0*/  IADD3 R8, PT, PT, -R4.reuse, RZ, RZ ;  /* 0x000000ff04087210 */ /* 0x040fe20007ffe1ff */
[----:B------:R-:W-:-:S04]  /*02d0*/  IMAD R9, R4, R12, R5 ;  /* 0x0000000c04097224 */ /* 0x000fc800078e0205 */
[----:B------:R-:W-:Y:S01]  /*02e0*/  IMAD R4, R9, UR6, R2 ;  /* 0x0000000609047c24 */ /* 0x000fe2000f8e0202 */
[----:B0-----:R-:W-:-:S06]  /*02f0*/  ULEA UR4, UR5, UR4, 0x18 ;  /* 0x0000000405047291 */ /* 0x001fcc000f8ec0ff */
[----:B------:R-:W-:-:S07]  /*0300*/  LEA R6, R0, UR4, 0x2 ;  /* 0x0000000400067c11 */ /* 0x000fce000f8e10ff */
.L_x_4:
[----:B------:R-:W-:Y:S01]  /*0310*/  VIADD R8, R8, 0x1 ;  /* 0x0000000108087836 */ /* 0x000fe20000000000 */
[----:B------:R0:W-:Y:S04]  /*0320*/  STS [R6], RZ ;  /* 0x000000ff06007388 */ /* 0x0001e80000000800 */
[----:B------:R-:W-:Y:S01]  /*0330*/  ISETP.NE.AND P0, PT, R8, RZ, PT ;  /* 0x000000ff0800720c */ /* 0x000fe20003f05270 */
[----:B0-----:R-:W-:-:S12]  /*0340*/  IMAD R6, R7, 0x4, R6 ;  /* 0x0000000407067824 */ /* 0x001fd800078e0206 */
[----:B------:R-:W-:Y:S05]  /*0350*/  @P0 BRA `(.L_x_4) ;  /* 0xfffffffc00ec0947 */ /* 0x000fea000383ffff */
.L_x_3:
[----:B------:R-:W-:Y:S05]  /*0360*/  BSYNC.RECONVERGENT B1 ;  /* 0x0000000000017941 */ /* 0x000fea0003800200 */
.L_x_2:
[----:B------:R-:W-:Y:S05]  /*0370*/  @!P1 BRA `(.L_x_1) ;  /* 0x00000000003c9947 */ /* 0x000fea0003800000 */
[----:B------:R-:W0:Y:S01]  /*0380*/  S2UR UR5, SR_CgaCtaId ;  /* 0x00000000000579c3 */ /* 0x000e220000008800 */
[----:B------:R-:W-:Y:S02]  /*0390*/  UMOV UR4, 0x400 ;  /* 0x0000040000047882 */ /* 0x000fe40000000000 */
[----:B0-----:R-:W-:-:S06]  /*03a0*/  ULEA UR4, UR5, UR4, 0x18 ;  /* 0x0000000405047291 */ /* 0x001fcc000f8ec0ff */
[----:B------:R-:W-:-:S07]  /*03b0*/  LEA R6, R4, UR4, 0x2 ;  /* 0x0000000404067c11 */ /* 0x000fce000f8e10ff */
.L_x_5:
[C---:B------:R-:W-:Y:S01]  /*03c0*/  LEA R8, R7.reuse, R6, 0x2 ;  /* 0x0000000607087211 */ /* 0x040fe200078e10ff */
[C-C-:B------:R-:W-:Y:S01]  /*03d0*/  IMAD R9, R7.reuse, 0x8, R6.reuse ;  /* 0x0000000807097824 */ /* 0x140fe200078e0206 */
[----:B------:R0:W-:Y:S01]  /*03e0*/  STS [R6], RZ ;  /* 0x000000ff06007388 */ /* 0x0001e20000000800 */
[C---:B------:R-:W-:Y:S02]  /*03f0*/  IMAD R10, R7.reuse, 0xc, R6 ;  /* 0x0000000c070a7824 */ /* 0x040fe400078e0206 */
[----:B------:R-:W-:Y:S01]  /*0400*/  IMAD R4, R7, 0x4, R4 ;  /* 0x0000000407047824 */ /* 0x000fe200078e0204 */
[----:B------:R1:W-:Y:S04]  /*0410*/  STS [R8], RZ ;  /* 0x000000ff08007388 */ /* 0x0003e80000000800 */
[----:B------:R1:W-:Y:S01]  /*0420*/  STS [R9], RZ ;  /* 0x000000ff09007388 */ /* 0x0003e20000000800 */
[----:B------:R-:W-:-:S02]  /*0430*/  ISETP.GE.U32.AND P0, PT, R4, 0x100, PT ;  /* 0x000001000400780c */ /* 0x000fc40003f06070 */
[----:B0-----:R-:W-:Y:S01]  /*0440*/  LEA R6, R7, R6, 0x4 ;  /* 0x0000000607067211 */ /* 0x001fe200078e20ff */
[----:B------:R1:W-:Y:S10]  /*0450*/  STS [R10], RZ ;  /* 0x000000ff0a007388 */ /* 0x0003f40000000800 */
[----:B-1----:R-:W-:Y:S05]  /*0460*/  @!P0 BRA `(.L_x_5) ;  /* 0xfffffffc00d48947 */ /* 0x002fea000383ffff */
.L_x_1:
[----:B------:R-:W-:Y:S05]  /*0470*/  BSYNC.RECONVERGENT B0 ;  /* 0x0000000000007941 */ /* 0x000fea0003800200 */
.L_x_0:
[----:B------:R-:W0:Y:S01]  /*0480*/  S2R R7, SR_CTAID.Y ;  /* 0x0000000000077919 */ /* 0x000e220000002600 */
[----:B------:R-:W1:Y:S01]  /*0490*/  S2UR UR4, SR_CTAID.X ;  /* 0x00000000000479c3 */ /* 0x000e620000002500 */
[----:B------:R-:W2:Y:S01]  /*04a0*/  LDCU.64 UR10, c[0x0][0x390] ;  /* 0x00007200ff0a77ac */ /* 0x000ea20008000a00 */
[----:B------:R-:W-:Y:S06]  /*04b0*/  BSSY.RECONVERGENT B0, `(.L_x_6) ;  /* 0x0000014000007945 */ /* 0x000fec0003800200 */
[----:B------:R-:W-:Y:S01]  /*04c0*/  BAR.SYNC.DEFER_BLOCKING 0x0 ;  /* 0x0000000000007b1d */ /* 0x000fe20000010000 */
[----:B------:R-:W-:-:S07]  /*04d0*/  ISETP.GT.U32.AND P1, PT, R0, 0xff, PT ;  /* 0x000000ff0000780c */ /* 0x000fce0003f24070 */
[----:B------:R-:W1:Y:S01]  /*04e0*/  LDC R4, c[0x0][0x360] ;  /* 0x0000d800ff047b82 */ /* 0x000e620000000800 */
[----:B------:R-:W3:Y:S01]  /*04f0*/  LDCU.64 UR8, c[0x0][0x358] ;  /* 0x00006b00ff0877ac */ /* 0x000ee20008000a00 */
[----:B0-----:R-:W-:Y:S02]  /*0500*/  IMAD R7, R7, UR6, R2 ;  /* 0x0000000607077c24 */ /* 0x001fe4000f8e0202 */
[----:B-1----:R-:W-:-:S03]  /*0510*/  IMAD R6, R4, UR4, R5 ;  /* 0x0000000404067c24 */ /* 0x002fc6000f8e0205 */
[----:B--2---:R-:W-:-:S04]  /*0520*/  ISETP.GE.AND P0, PT, R7, UR11, PT ;  /* 0x0000000b07007c0c */ /* 0x004fc8000bf06270 */
[----:B------:R-:W-:-:S13]  /*0530*/  ISETP.GE.OR P0, PT, R6, UR10, P0 ;  /* 0x0000000a06007c0c */ /* 0x000fda0008706670 */
[----:B---3--:R-:W-:Y:S05]  /*0540*/  @P0 BRA `(.L_x_7) ;  /* 0x0000000000280947 */ /* 0x008fea0003800000 */
[----:B------:R-:W0:Y:S01]  /*0550*/  LDCU.64 UR4, c[0x0][0x380] ;  /* 0x00007000ff0477ac */ /* 0x000e220008000a00 */
[----:B------:R-:W-:-:S05]  /*0560*/  IMAD R7, R7, UR10, R6 ;  /* 0x0000000a07077c24 */ /* 0x000fca000f8e0206 */
[----:B0-----:R-:W-:-:S04]  /*0570*/  IADD3 R6, P0, PT, R7, UR4, RZ ;  /* 0x0000000407067c10 */ /* 0x001fc8000ff1e0ff */
[----:B------:R-:W-:-:S05]  /*0580*/  LEA.HI.X.SX32 R7, R7, UR5, 0x1, P0 ;  /* 0x0000000507077c11 */ /* 0x000fca00080f0eff */
[----:B------:R-:W2:Y:S01]  /*0590*/  LDG.E.U8 R6, desc[UR8][R6.64] ;  /* 0x0000000806067981 */ /* 0x000ea2000c1e1100 */
[----:B------:R-:W0:Y:S01]  /*05a0*/  S2UR UR5, SR_CgaCtaId ;  /* 0x00000000000579c3 */ /* 0x000e220000008800 */
[----:B------:R-:W-:Y:S02]  /*05b0*/  UMOV UR4, 0x400 ;  /* 0x0000040000047882 */ /* 0x000fe40000000000 */
[----:B0-----:R-:W-:-:S06]  /*05c0*/  ULEA UR4, UR5, UR4, 0x18 ;  /* 0x0000000405047291 */ /* 0x001fcc000f8ec0ff */
[----:B--2---:R-:W-:-:S05]  /*05d0*/  LEA R8, R6, UR4, 0x2 ;  /* 0x0000000406087c11 */ /* 0x004fca000f8e10ff */
[----:B------:R0:W-:Y:S02]  /*05e0*/  ATOMS.POPC.INC.32 RZ, [R8+URZ] ;  /* 0x0000000008ff7f8c */ /* 0x0001e4000d8000ff */
.L_x_7:
[----:B------:R-:W-:Y:S05]  /*05f0*/  BSYNC.RECONVERGENT B0 ;  /* 0x0000000000007941 */ /* 0x000fea0003800200 */
.L_x_6:
[----:B------:R-:W-:Y:S06]  /*0600*/  BAR.SYNC.DEFER_BLOCKING 0x0 ;  /* 0x0000000000007b1d */ /* 0x000fec0000010000 */
[----:B------:R-:W-:Y:S05]  /*0610*/  @P1 EXIT ;  /* 0x000000000000194d */ /* 0x000fea0003800000 */
[----:B------:R-:W-:Y:S01]  /*0620*/  IMAD R7, R4, UR6, RZ ;  /* 0x0000000604077c24 */ /* 0x000fe2000f8e02ff */
[----:B------:R-:W-:Y:S03]  /*0630*/  BSSY.RECONVERGENT B0, `(.L_x_8) ;  /* 0x0000035000007945 */ /* 0x000fe60003800200 */
[----:B------:R-:W1:Y:S01]  /*0640*/  I2F.U32.RP R12, R7 ;  /* 0x00000007000c7306 */ /* 0x000e620000209000 */
[----:B------:R-:W-:Y:S01]  /*0650*/  IADD3 R6, PT, PT, R0, R7, RZ ;  /* 0x0000000700067210 */ /* 0x000fe20007ffe0ff */
[----:B------:R-:W-:Y:S01]  /*0660*/  IMAD.MOV R13, RZ, RZ, -R7 ;  /* 0x000000ffff0d7224 */ /* 0x000fe200078e0a07 */
[----:B------:R-:W-:Y:S02]  /*0670*/  ISETP.NE.U32.AND P2, PT, R7, RZ, PT ;  /* 0x000000ff0700720c */ /* 0x000fe40003f45070 */
[C---:B------:R-:W-:Y:S02]  /*0680*/  ISETP.GE.U32.AND P0, PT, R6.reuse, 0x100, PT ;  /* 0x000001000600780c */ /* 0x040fe40003f06070 */
[----:B------:R-:W-:-:S02]  /*0690*/  VIMNMX.U32 R11, PT, PT, R6, 0x100, !PT ;  /* 0x00000100060b7848 */ /* 0x000fc40007fe0000 */
[----:B------:R-:W-:-:S04]  /*06a0*/  SEL R10, RZ, 0x1, P0 ;  /* 0x00000001ff0a7807 */ /* 0x000fc80000000000 */
[----:B------:R-:W-:Y:S01]  /*06b0*/  IADD3 R6, PT, PT, R11, -R6, -R10 ;  /* 0x800000060b067210 */ /* 0x000fe20007ffe80a */
[----:B-1----:R-:W0:Y:S02]  /*06c0*/  MUFU.RCP R12, R12 ;  /* 0x0000000c000c7308 */ /* 0x002e240000001000 */
        /* <DEDUP_REMOVED lines=17> */
[----:B------:R-:W-:-:S13]  /*07e0*/  ISETP.NE.AND P1, PT, R8, 0x3, PT ;  /* 0x000000030800780c */ /* 0x000fda0003f25270 */
[----:B------:R-:W-:Y:S05]  /*07f0*/  @!P1 BRA `(.L_x_9) ;  /* 0x0000000000609947 */ /* 0x000fea0003800000 */
[----:B------:R-:W0:Y:S01]  /*0800*/  S2UR UR5, SR_CgaCtaId ;  /* 0x00000000000579c3 */ /* 0x000e220000008800 */
[----:B------:R-:W1:Y:S01]  /*0810*/  LDCU.64 UR10, c[0x0][0x388] ;  /* 0x00007100ff0a77ac */ /* 0x000e620008000a00 */
[----:B------:R-:W-:Y:S02]  /*0820*/  VIADD R6, R6, 0x1 ;  /* 0x0000000106067836 */ /* 0x000fe40000000000 */
[----:B------:R-:W-:Y:S01]  /*0830*/  IMAD.MOV.U32 R3, RZ, RZ, RZ ;  /* 0x000000ffff037224 */ /* 0x000fe200078e00ff */
[----:B------:R-:W-:Y:S02]  /*0840*/  UMOV UR4, 0x400 ;  /* 0x0000040000047882 */ /* 0x000fe40000000000 */
[----:B------:R-:W-:Y:S01]  /*0850*/  LOP3.LUT R6, R6, 0x3, RZ, 0xc0, !PT ;  /* 0x0000000306067812 */ /* 0x000fe200078ec0ff */
[----:B------:R-:W-:-:S04]  /*0860*/  IMAD.WIDE.U32 R8, R5, UR6, R2 ;  /* 0x0000000605087c25 */ /* 0x000fc8000f8e0002 */
[C---:B------:R-:W-:Y:S01]  /*0870*/  IMAD R5, R6.reuse, R4, R5 ;  /* 0x0000000406057224 */ /* 0x040fe200078e0205 */
[----:B------:R-:W-:Y:S02]  /*0880*/  IADD3 R6, PT, PT, -R6, RZ, RZ ;  /* 0x000000ff06067210 */ /* 0x000fe40007ffe1ff */
[----:B-1----:R-:W-:-:S04]  /*0890*/  LEA R11, P1, R8, UR10, 0x2 ;  /* 0x0000000a080b7c11 */ /* 0x002fc8000f8210ff */
[----:B------:R-:W-:Y:S01]  /*08a0*/  LEA.HI.X R3, R8, UR11, R9, 0x2, P1 ;  /* 0x0000000b08037c11 */ /* 0x000fe200088f1409 */
[----:B0-----:R-:W-:-:S06]  /*08b0*/  ULEA UR4, UR5, UR4, 0x18 ;  /* 0x0000000405047291 */ /* 0x001fcc000f8ec0ff */
[----:B------:R-:W-:Y:S01]  /*08c0*/  LEA R10, R0, UR4, 0x2 ;  /* 0x00000004000a7c11 */ /* 0x000fe2000f8e10ff */
[----:B------:R-:W-:-:S07]  /*08d0*/  IMAD R0, R5, UR6, R2 ;  /* 0x0000000605007c24 */ /* 0x000fce000f8e0202 */
.L_x_10:
[----:B0-----:R0:W1:Y:S01]  /*08e0*/  LDS R9, [R10] ;  /* 0x000000000a097984 */ /* 0x0010620000000800 */
[----:B------:R-:W-:Y:S01]  /*08f0*/  IADD3 R6, PT, PT, R6, 0x1, RZ ;  /* 0x0000000106067810 */ /* 0x000fe20007ffe0ff */
[----:B------:R-:W-:Y:S02]  /*0900*/  IMAD.MOV.U32 R4, RZ, RZ, R11 ;  /* 0x000000ffff047224 */ /* 0x000fe400078e000b */
[----:B------:R-:W-:Y:S01]  /*0910*/  IMAD.MOV.U32 R5, RZ, RZ, R3 ;  /* 0x000000ffff057224 */ /* 0x000fe200078e0003 */
[----:B------:R-:W-:Y:S01]  /*0920*/  ISETP.NE.AND P1, PT, R6, RZ, PT ;  /* 0x000000ff0600720c */ /* 0x000fe20003f25270 */
[----:B------:R-:W-:-:S04]  /*0930*/  IMAD.WIDE.U32 R2, R7, 0x4, R4 ;  /* 0x0000000407027825 */ /* 0x000fc800078e0004 */
[----:B------:R-:W-:Y:S02]  /*0940*/  IMAD.MOV.U32 R11, RZ, RZ, R2 ;  /* 0x000000ffff0b7224 */ /* 0x000fe400078e0002 */
[----:B0-----:R-:W-:Y:S01]  /*0950*/  IMAD R10, R7, 0x4, R10 ;  /* 0x00000004070a7824 */ /* 0x001fe200078e020a */
[----:B-1----:R0:W-:Y:S05]  /*0960*/  REDG.E.ADD.STRONG.GPU desc[UR8][R4.64], R9 ;  /* 0x000000090400798e */ /* 0x0021ea000c12e108 */
[----:B------:R-:W-:Y:S05]  /*0970*/  @P1 BRA `(.L_x_10) ;  /* 0xfffffffc00d81947 */ /* 0x000fea000383ffff */
.L_x_9:
[----:B------:R-:W-:Y:S05]  /*0980*/  BSYNC.RECONVERGENT B0 ;  /* 0x0000000000007941 */ /* 0x000fea0003800200 */
.L_x_8:
[----:B------:R-:W-:Y:S05]  /*0990*/  @!P0 EXIT ;  /* 0x000000000000894d */ /* 0x000fea0003800000 */
[----:B------:R-:W1:Y:S01]  /*09a0*/  S2UR UR5, SR_CgaCtaId ;  /* 0x00000000000579c3 */ /* 0x000e620000008800 */
[----:B------:R-:W-:Y:S01]  /*09b0*/  UMOV UR4, 0x400 ;  /* 0x0000040000047882 */ /* 0x000fe20000000000 */
[C---:B------:R-:W-:Y:S01]  /*09c0*/  LEA R6, R7.reuse, R0, 0x1 ;  /* 0x0000000007067211 */ /* 0x040fe200078e08ff */
[----:B------:R-:W-:Y:S02]  /*09d0*/  IMAD R14, R7, 0x3, R0 ;  /* 0x00000003070e7824 */ /* 0x000fe400078e0200 */
[----:B------:R-:W-:-:S03]  /*09e0*/  IMAD.IADD R15, R0, 0x1, R7 ;  /* 0x00000001000f7824 */ /* 0x000fc600078e0207 */
[----:B------:R-:W2:Y:S01]  /*09f0*/  LDC.64 R2, c[0x0][0x388] ;  /* 0x0000e200ff027b82 */ /* 0x000ea20000000a00 */
[----:B-1----:R-:W-:-:S06]  /*0a00*/  ULEA UR4, UR5, UR4, 0x18 ;  /* 0x0000000405047291 */ /* 0x002fcc000f8ec0ff */
[----:B------:R-:W-:-:S07]  /*0a10*/  LEA R16, R0, UR4, 0x2 ;  /* 0x0000000400107c11 */ /* 0x000fce000f8e10ff */
.L_x_11:
[C-C-:B------:R-:W-:Y:S01]  /*0a20*/  IMAD R18, R7.reuse, 0x4, R16.reuse ;  /* 0x0000000407127824 */ /* 0x140fe200078e0210 */
[C---:B------:R-:W-:Y:S01]  /*0a30*/  LEA R20, R7.reuse, R16, 0x3 ;  /* 0x0000001007147211 */ /* 0x040fe200078e18ff */
[----:B------:R-:W-:Y:S01]  /*0a40*/  IMAD R22, R7, 0xc, R16 ;  /* 0x0000000c07167824 */ /* 0x000fe200078e0210 */
[----:B-1----:R1:W3:Y:S01]  /*0a50*/  LDS R17, [R16] ;  /* 0x0000000010117984 */ /* 0x0022e20000000800 */
[----:B0-2---:R-:W-:-:S03]  /*0a60*/  IMAD.WIDE.U32 R4, R0, 0x4, R2 ;  /* 0x0000000400047825 */ /* 0x005fc600078e0002 */
[----:B------:R-:W0:Y:S01]  /*0a70*/  LDS R19, [R18] ;  /* 0x0000000012137984 */ /* 0x000e220000000800 */
[----:B------:R-:W-:-:S03]  /*0a80*/  IMAD.WIDE.U32 R8, R15, 0x4, R2 ;  /* 0x000000040f087825 */ /* 0x000fc600078e0002 */
[----:B------:R-:W2:Y:S01]  /*0a90*/  LDS R21, [R20] ;  /* 0x0000000014157984 */ /* 0x000ea20000000800 */
[----:B------:R-:W-:-:S03]  /*0aa0*/  IMAD.WIDE.U32 R10, R6, 0x4, R2 ;  /* 0x00000004060a7825 */ /* 0x000fc600078e0002 */
[----:B------:R-:W4:Y:S01]  /*0ab0*/  LDS R23, [R22] ;  /* 0x0000000016177984 */ /* 0x000f220000000800 */
[----:B------:R-:W-:Y:S01]  /*0ac0*/  IADD3 R0, PT, PT, R7, R0, R7 ;  /* 0x0000000007007210 */ /* 0x000fe20007ffe007 */
[----:B------:R-:W-:-:S03]  /*0ad0*/  IMAD.WIDE.U32 R12, R14, 0x4, R2 ;  /* 0x000000040e0c7825 */ /* 0x000fc600078e0002 */
[----:B------:R-:W-:-:S04]  /*0ae0*/  IADD3 R0, PT, PT, R7, R0, R7 ;  /* 0x0000000007007210 */ /* 0x000fc80007ffe007 */
[----:B------:R-:W-:Y:S01]  /*0af0*/  ISETP.GE.U32.AND P0, PT, R0, 0x100, PT ;  /* 0x000001000000780c */ /* 0x000fe20003f06070 */
[C---:B------:R-:W-:Y:S01]  /*0b00*/  IMAD R6, R7.reuse, 0x4, R6 ;  /* 0x0000000407067824 */ /* 0x040fe200078e0206 */
[C---:B------:R-:W-:Y:S01]  /*0b10*/  LEA R14, R7.reuse, R14, 0x2 ;  /* 0x0000000e070e7211 */ /* 0x040fe200078e10ff */
[C---:B------:R-:W-:Y:S01]  /*0b20*/  IMAD R15, R7.reuse, 0x4, R15 ;  /* 0x00000004070f7824 */ /* 0x040fe200078e020f */
[----:B-1----:R-:W-:Y:S01]  /*0b30*/  LEA R16, R7, R16, 0x4 ;  /* 0x0000001007107211 */ /* 0x002fe200078e20ff */
[----:B---3--:R1:W-:Y:S04]  /*0b40*/  REDG.E.ADD.STRONG.GPU desc[UR8][R4.64], R17 ;  /* 0x000000110400798e */ /* 0x0083e8000c12e108 */
[----:B0-----:R1:W-:Y:S04]  /*0b50*/  REDG.E.ADD.STRONG.GPU desc[UR8][R8.64], R19 ;  /* 0x000000130800798e */ /* 0x0013e8000c12e108 */
[----:B--2---:R1:W-:Y:S04]  /*0b60*/  REDG.E.ADD.STRONG.GPU desc[UR8][R10.64], R21 ;  /* 0x000000150a00798e */ /* 0x0043e8000c12e108 */
[----:B----4-:R1:W-:Y:S01]  /*0b70*/  REDG.E.ADD.STRONG.GPU desc[UR8][R12.64], R23 ;  /* 0x000000170c00798e */ /* 0x0103e2000c12e108 */
[----:B------:R-:W-:Y:S05]  /*0b80*/  @!P0 BRA `(.L_x_11) ;  /* 0xfffffffc00a48947 */ /* 0x000fea000383ffff */
[----:B------:R-:W-:Y:S05]  /*0b90*/  EXIT ;  /* 0x000000000000794d */ /* 0x000fea0003800000 */
.L_x_12:
[----:B------:R-:W-:-:S00]  /*0ba0*/  BRA `(.L_x_12) ;  /* 0xfffffffc00fc7947 */ /* 0x000fc0000383ffff */
[----:B------:R-:W-:-:S00]  /*0bb0*/  NOP ;  /* 0x0000000000007918 */ /* 0x000fc00000000000 */
        /* <DEDUP_REMOVED lines=12> */
.L_x_13:


//--------------------- .nv.shared._Z16histogram_kernelPhPjii --------------------------
	.section	.nv.shared._Z16histogram_kernelPhPjii,"aw",@nobits
	.sectionflags	@""
	.align	4
.nv.shared._Z16histogram_kernelPhPjii:
	.zero		2048


//--------------------- .nv.shared.reserved.0     --------------------------
	.section	.nv.shared.reserved.0,"aw",@nobits
	.weak		__nv_reservedSMEM_offset_0_alias
	.size		__nv_reservedSMEM_offset_0_alias, 0, 64
	.other		__nv_reservedSMEM_offset_0_alias,@"STO_CUDA_RESERVED_SHARED STV_DEFAULT"
__nv_reservedSMEM_offset_0_alias:
	.zero		0
	.zero		64


//--------------------- .nv.constant0._Z16histogram_kernelPhPjii --------------------------
	.section	.nv.constant0._Z16histogram_kernelPhPjii,"a",@progbits
	.sectionflags	@""
	.align	4
.nv.constant0._Z16histogram_kernelPhPjii:
	.zero		920


//--------------------- SYMBOLS --------------------------

	.type		.nv.reservedSmem.offset0,@object
	.size		.nv.reservedSmem.offset0,0x4
	.type		.nv.reservedSmem.cap,@object
	.size		.nv.reservedSmem.cap,0x4
